	.headerflags	@"EF_CUDA_TEXMODE_UNIFIED EF_CUDA_64BIT_ADDRESS EF_CUDA_ACCELERATORS EF_CUDA_SM90 EF_CUDA_VIRTUAL_SM(EF_CUDA_SM90)"
	.elftype	@"ET_EXEC"


//--------------------- .nv.info                  --------------------------
	.section	.nv.info,"",@"SHT_CUDA_INFO"
	.align	4


	//----- nvinfo : EIATTR_REGCOUNT
	.align		4
        /*0000*/ 	.byte	0x04, 0x2f
        /*0002*/ 	.short	(.L_3 - .L_2)
	.align		4
.L_2:
        /*0004*/ 	.word	index@(triton_poi_fused__native_batch_norm_legit_no_training_add_relu_24)
        /*0008*/ 	.word	0x00000030


	//----- nvinfo : EIATTR_MIN_STACK_SIZE
	.align		4
.L_3:
        /*000c*/ 	.byte	0x04, 0x12
        /*000e*/ 	.short	(.L_5 - .L_4)
	.align		4
.L_4:
        /*0010*/ 	.word	index@(triton_poi_fused__native_batch_norm_legit_no_training_add_relu_24)
        /*0014*/ 	.word	0x00000000


	//----- nvinfo : EIATTR_FRAME_SIZE
	.align		4
.L_5:
        /*0018*/ 	.byte	0x04, 0x11
        /*001a*/ 	.short	(.L_7 - .L_6)
	.align		4
.L_6:
        /*001c*/ 	.word	index@(triton_poi_fused__native_batch_norm_legit_no_training_add_relu_24)
        /*0020*/ 	.word	0x00000000


	//----- nvinfo : EIATTR_MIN_STACK_SIZE
	.align		4
.L_7:
        /*0024*/ 	.byte	0x04, 0x12
        /*0026*/ 	.short	(.L_9 - .L_8)
	.align		4
.L_8:
        /*0028*/ 	.word	index@(triton_poi_fused__native_batch_norm_legit_no_training_add_relu_24)
        /*002c*/ 	.word	0x00000000
.L_9:


//--------------------- .nv.info.triton_poi_fused__native_batch_norm_legit_no_training_add_relu_24 --------------------------
	.section	.nv.info.triton_poi_fused__native_batch_norm_legit_no_training_add_relu_24,"",@"SHT_CUDA_INFO"
	.sectionflags	@""
	.align	4


	//----- nvinfo : EIATTR_CUDA_API_VERSION
	.align		4
        /*0000*/ 	.byte	0x04, 0x37
        /*0002*/ 	.short	(.L_11 - .L_10)
.L_10:
        /*0004*/ 	.word	0x0000007c


	//----- nvinfo : EIATTR_KPARAM_INFO
	.align		4
.L_11:
        /*0008*/ 	.byte	0x04, 0x17
        /*000a*/ 	.short	(.L_13 - .L_12)
.L_12:
        /*000c*/ 	.word	0x00000000
        /*0010*/ 	.short	0x000b
        /*0012*/ 	.short	0x0058
        /*0014*/ 	.byte	0x00, 0xf0, 0x11, 0x00


	//----- nvinfo : EIATTR_KPARAM_INFO
	.align		4
.L_13:
        /*0018*/ 	.byte	0x04, 0x17
        /*001a*/ 	.short	(.L_15 - .L_14)
.L_14:
        /*001c*/ 	.word	0x00000000
        /*0020*/ 	.short	0x000a
        /*0022*/ 	.short	0x0050
        /*0024*/ 	.byte	0x00, 0xf4, 0x21, 0x00


	//----- nvinfo : EIATTR_KPARAM_INFO
	.align		4
.L_15:
        /*0028*/ 	.byte	0x04, 0x17
        /*002a*/ 	.short	(.L_17 - .L_16)
.L_16:
        /*002c*/ 	.word	0x00000000
        /*0030*/ 	.short	0x0009
        /*0032*/ 	.short	0x0048
        /*0034*/ 	.byte	0x00, 0xf4, 0x21, 0x00


	//----- nvinfo : EIATTR_KPARAM_INFO
	.align		4
.L_17:
        /*0038*/ 	.byte	0x04, 0x17
        /*003a*/ 	.short	(.L_19 - .L_18)
.L_18:
        /*003c*/ 	.word	0x00000000
        /*0040*/ 	.short	0x0008
        /*0042*/ 	.short	0x0040
        /*0044*/ 	.byte	0x00, 0xf4, 0x21, 0x00


	//----- nvinfo : EIATTR_KPARAM_INFO
	.align		4
.L_19:
        /*0048*/ 	.byte	0x04, 0x17
        /*004a*/ 	.short	(.L_21 - .L_20)
.L_20:
        /*004c*/ 	.word	0x00000000
        /*0050*/ 	.short	0x0007
        /*0052*/ 	.short	0x0038
        /*0054*/ 	.byte	0x00, 0xf4, 0x21, 0x00


	//----- nvinfo : EIATTR_KPARAM_INFO
	.align		4
.L_21:
        /*0058*/ 	.byte	0x04, 0x17
        /*005a*/ 	.short	(.L_23 - .L_22)
.L_22:
        /*005c*/ 	.word	0x00000000
        /*0060*/ 	.short	0x0006
        /*0062*/ 	.short	0x0030
        /*0064*/ 	.byte	0x00, 0xf4, 0x21, 0x00


	//----- nvinfo : EIATTR_KPARAM_INFO
	.align		4
.L_23:
        /*0068*/ 	.byte	0x04, 0x17
        /*006a*/ 	.short	(.L_25 - .L_24)
.L_24:
        /*006c*/ 	.word	0x00000000
        /*0070*/ 	.short	0x0005
        /*0072*/ 	.short	0x0028
        /*0074*/ 	.byte	0x00, 0xf4, 0x21, 0x00


	//----- nvinfo : EIATTR_KPARAM_INFO
	.align		4
.L_25:
        /*0078*/ 	.byte	0x04, 0x17
        /*007a*/ 	.short	(.L_27 - .L_26)
.L_26:
        /*007c*/ 	.word	0x00000000
        /*0080*/ 	.short	0x0004
        /*0082*/ 	.short	0x0020
        /*0084*/ 	.byte	0x00, 0xf4, 0x21, 0x00


	//----- nvinfo : EIATTR_KPARAM_INFO
	.align		4
.L_27:
        /*0088*/ 	.byte	0x04, 0x17
        /*008a*/ 	.short	(.L_29 - .L_28)
.L_28:
        /*008c*/ 	.word	0x00000000
        /*0090*/ 	.short	0x0003
        /*0092*/ 	.short	0x0018
        /*0094*/ 	.byte	0x00, 0xf4, 0x21, 0x00


	//----- nvinfo : EIATTR_KPARAM_INFO
	.align		4
.L_29:
        /*0098*/ 	.byte	0x04, 0x17
        /*009a*/ 	.short	(.L_31 - .L_30)
.L_30:
        /*009c*/ 	.word	0x00000000
        /*00a0*/ 	.short	0x0002
        /*00a2*/ 	.short	0x0010
        /*00a4*/ 	.byte	0x00, 0xf4, 0x21, 0x00


	//----- nvinfo : EIATTR_KPARAM_INFO
	.align		4
.L_31:
        /*00a8*/ 	.byte	0x04, 0x17
        /*00aa*/ 	.short	(.L_33 - .L_32)
.L_32:
        /*00ac*/ 	.word	0x00000000
        /*00b0*/ 	.short	0x0001
        /*00b2*/ 	.short	0x0008
        /*00b4*/ 	.byte	0x00, 0xf4, 0x21, 0x00


	//----- nvinfo : EIATTR_KPARAM_INFO
	.align		4
.L_33:
        /*00b8*/ 	.byte	0x04, 0x17
        /*00ba*/ 	.short	(.L_35 - .L_34)
.L_34:
        /*00bc*/ 	.word	0x00000000
        /*00c0*/ 	.short	0x0000
        /*00c2*/ 	.short	0x0000
        /*00c4*/ 	.byte	0x00, 0xf4, 0x21, 0x00


	//----- nvinfo : EIATTR_SPARSE_MMA_MASK
	.align		4
.L_35:
        /*00c8*/ 	.byte	0x03, 0x50
        /*00ca*/ 	.short	0x0000


	//----- nvinfo : EIATTR_MAXREG_COUNT
	.align		4
        /*00cc*/ 	.byte	0x03, 0x1b
        /*00ce*/ 	.short	0x00ff


	//----- nvinfo : EIATTR_EXIT_INSTR_OFFSETS
	.align		4
        /*00d0*/ 	.byte	0x04, 0x1c
        /*00d2*/ 	.short	(.L_37 - .L_36)


	//   ....[0]....
.L_36:
        /*00d4*/ 	.word	0x000012d0


	//----- nvinfo : EIATTR_REQNTID
	.align		4
.L_37:
        /*00d8*/ 	.byte	0x04, 0x10
        /*00da*/ 	.short	(.L_39 - .L_38)
.L_38:
        /*00dc*/ 	.word	0x00000080
        /*00e0*/ 	.word	0x00000001
        /*00e4*/ 	.word	0x00000001


	//----- nvinfo : EIATTR_CBANK_PARAM_SIZE
	.align		4
.L_39:
        /*00e8*/ 	.byte	0x03, 0x19
        /*00ea*/ 	.short	0x005c


	//----- nvinfo : EIATTR_PARAM_CBANK
	.align		4
        /*00ec*/ 	.byte	0x04, 0x0a
        /*00ee*/ 	.short	(.L_41 - .L_40)
	.align		4
.L_40:
        /*00f0*/ 	.word	index@(.nv.constant0.triton_poi_fused__native_batch_norm_legit_no_training_add_relu_24)
        /*00f4*/ 	.short	0x0210
        /*00f6*/ 	.short	0x005c


	//----- nvinfo : EIATTR_SW_WAR
	.align		4
.L_41:
        /*00f8*/ 	.byte	0x04, 0x36
        /*00fa*/ 	.short	(.L_43 - .L_42)
.L_42:
        /*00fc*/ 	.word	0x00000008
.L_43:


//--------------------- .nv.callgraph             --------------------------
	.section	.nv.callgraph,"",@"SHT_CUDA_CALLGRAPH"
	.align	4
	.sectionentsize	8
	.align		4
        /*0000*/ 	.word	0x00000000
	.align		4
        /*0004*/ 	.word	0xffffffff
	.align		4
        /*0008*/ 	.word	0x00000000
	.align		4
        /*000c*/ 	.word	0xfffffffe
	.align		4
        /*0010*/ 	.word	0x00000000
	.align		4
        /*0014*/ 	.word	0xfffffffd
	.align		4
        /*0018*/ 	.word	0x00000000
	.align		4
        /*001c*/ 	.word	0xfffffffc


//--------------------- .nv.constant4             --------------------------
	.section	.nv.constant4,"a",@progbits
	.align	8
	.align		8
.nv.constant4:
        /*0000*/ 	.dword	_$_str
	.align		8
        /*0008*/ 	.dword	_$_str_$_2


//--------------------- .text.triton_poi_fused__native_batch_norm_legit_no_training_add_relu_24 --------------------------
	.section	.text.triton_poi_fused__native_batch_norm_legit_no_training_add_relu_24,"ax",@progbits
	.align	128
        .global         triton_poi_fused__native_batch_norm_legit_no_training_add_relu_24
        .type           triton_poi_fused__native_batch_norm_legit_no_training_add_relu_24,@function
        .size           triton_poi_fused__native_batch_norm_legit_no_training_add_relu_24,(.L_x_1 - triton_poi_fused__native_batch_norm_legit_no_training_add_relu_24)
        .other          triton_poi_fused__native_batch_norm_legit_no_training_add_relu_24,@"STO_CUDA_ENTRY STV_DEFAULT"
triton_poi_fused__native_batch_norm_legit_no_training_add_relu_24:
.text.triton_poi_fused__native_batch_norm_legit_no_training_add_relu_24:
[----:B------:R-:W-:Y:S01]  /*0000*/  LDC R1, c[0x0][0x28] ;  /* 0x00000a00ff017b82 */ /* 0x000fe20000000800 */
[----:B------:R-:W1:Y:S07]  /*0010*/  S2R R0, SR_TID.X ;  /* 0x0000000000007919 */ /* 0x000e6e0000002100 */
[----:B------:R-:W2:Y:S01]  /*0020*/  LDC.64 R20, c[0x0][0x228] ;  /* 0x00008a00ff147b82 */ /* 0x000ea20000000a00 */
[----:B------:R-:W-:Y:S01]  /*0030*/  ULDC.64 UR4, c[0x0][0x208] ;  /* 0x0000820000047ab9 */ /* 0x000fe20000000a00 */
[----:B------:R-:W3:Y:S06]  /*0040*/  S2R R5, SR_CTAID.X ;  /* 0x0000000000057919 */ /* 0x000eec0000002500 */
[----:B------:R-:W4:Y:S08]  /*0050*/  LDC.64 R30, c[0x0][0x220] ;  /* 0x00008800ff1e7b82 */ /* 0x000f300000000a00 */
[----:B------:R-:W5:Y:S08]  /*0060*/  LDC.64 R28, c[0x0][0x218] ;  /* 0x00008600ff1c7b82 */ /* 0x000f700000000a00 */
[----:B------:R-:W5:Y:S01]  /*0070*/  LDC.64 R42, c[0x0][0x230] ;  /* 0x00008c00ff2a7b82 */ /* 0x000f620000000a00 */
[----:B-1----:R-:W-:-:S07]  /*0080*/  SHF.L.U32 R0, R0, 0x2, RZ ;  /* 0x0000000200007819 */ /* 0x002fce00000006ff */
[----:B------:R-:W1:Y:S01]  /*0090*/  LDC.64 R40, c[0x0][0x238] ;  /* 0x00008e00ff287b82 */ /* 0x000e620000000a00 */
[----:B---3--:R-:W-:Y:S02]  /*00a0*/  SHF.R.S32.HI R3, RZ, 0x15, R5 ;  /* 0x00000015ff037819 */ /* 0x008fe40000011405 */
[----:B------:R-:W-:Y:S02]  /*00b0*/  LOP3.LUT R0, R0, 0x1fc, RZ, 0xc0, !PT ;  /* 0x000001fc00007812 */ /* 0x000fe400078ec0ff */
[----:B------:R-:W-:Y:S02]  /*00c0*/  SGXT R3, R3, 0x1 ;  /* 0x000000010303781a */ /* 0x000fe40000000200 */
[----:B------:R-:W-:-:S04]  /*00d0*/  LEA R0, R5, R0, 0xa ;  /* 0x0000000005007211 */ /* 0x000fc800078e50ff */
[----:B------:R-:W-:-:S04]  /*00e0*/  LEA.HI R2, R3, R0, RZ, 0xb ;  /* 0x0000000003027211 */ /* 0x000fc800078f58ff */
[----:B------:R-:W-:-:S04]  /*00f0*/  LOP3.LUT R5, R2, 0xfffff800, RZ, 0xc0, !PT ;  /* 0xfffff80002057812 */ /* 0x000fc800078ec0ff */
[----:B------:R-:W-:-:S05]  /*0100*/  IADD3 R38, R0, -R5, RZ ;  /* 0x8000000500267210 */ /* 0x000fca0007ffe0ff */
[----:B--2---:R-:W-:-:S06]  /*0110*/  IMAD.WIDE R24, R38, 0x4, R20 ;  /* 0x0000000426187825 */ /* 0x004fcc00078e0214 */
[----:B------:R-:W2:Y:S01]  /*0120*/  LDG.E.EL.128 R24, desc[UR4][R24.64] ;  /* 0x0000000418187981 */ /* 0x000ea2000c2e1d00 */
[----:B----4-:R-:W-:-:S04]  /*0130*/  IMAD.WIDE R16, R38, 0x4, R30 ;  /* 0x0000000426107825 */ /* 0x010fc800078e021e */
[----:B-----5:R-:W-:Y:S02]  /*0140*/  IMAD.WIDE R28, R0, 0x4, R28 ;  /* 0x00000004001c7825 */ /* 0x020fe400078e021c */
[----:B------:R-:W3:Y:S04]  /*0150*/  LDG.E.EL.128 R16, desc[UR4][R16.64] ;  /* 0x0000000410107981 */ /* 0x000ee8000c2e1d00 */
[----:B------:R-:W3:Y:S01]  /*0160*/  LDG.E.128 R8, desc[UR4][R28.64] ;  /* 0x000000041c087981 */ /* 0x000ee2000c1e1d00 */
[----:B0-----:R-:W-:-:S04]  /*0170*/  IMAD.WIDE R4, R38, 0x4, R42 ;  /* 0x0000000426047825 */ /* 0x001fc800078e022a */
[----:B-1----:R-:W-:Y:S02]  /*0180*/  IMAD.WIDE R12, R38, 0x4, R40 ;  /* 0x00000004260c7825 */ /* 0x002fe400078e0228 */
[----:B------:R-:W4:Y:S04]  /*0190*/  LDG.E.EL.128 R4, desc[UR4][R4.64] ;  /* 0x0000000404047981 */ /* 0x000f28000c2e1d00 */
[----:B------:R-:W4:Y:S01]  /*01a0*/  LDG.E.EL.128 R12, desc[UR4][R12.64] ;  /* 0x000000040c0c7981 */ /* 0x000f22000c2e1d00 */
[----:B------:R-:W-:-:S04]  /*01b0*/  IADD3 R2, R0, 0x200, RZ ;  /* 0x0000020000027810 */ /* 0x000fc80007ffe0ff */
[----:B------:R-:W-:-:S04]  /*01c0*/  LEA.HI R3, R3, R2, RZ, 0xb ;  /* 0x0000000203037211 */ /* 0x000fc800078f58ff */
[----:B------:R-:W-:-:S04]  /*01d0*/  LOP3.LUT R37, R3, 0xfffff800, RZ, 0xc0, !PT ;  /* 0xfffff80003257812 */ /* 0x000fc800078ec0ff */
[----:B------:R-:W-:Y:S01]  /*01e0*/  IADD3 R37, R2, -R37, RZ ;  /* 0x8000002502257210 */ /* 0x000fe20007ffe0ff */
[----:B------:R-:W-:-:S04]  /*01f0*/  HFMA2.MMA R2, -RZ, RZ, 1.625, 0 ;  /* 0x3e800000ff027435 */ /* 0x000fc800000001ff */
[----:B------:R-:W-:-:S04]  /*0200*/  IMAD.WIDE R20, R37, 0x4, R20 ;  /* 0x0000000425147825 */ /* 0x000fc800078e0214 */
[----:B------:R-:W-:Y:S02]  /*0210*/  IMAD.WIDE R32, R37, 0x4, R30 ;  /* 0x0000000425207825 */ /* 0x000fe400078e021e */
[----:B------:R-:W5:Y:S04]  /*0220*/  LDG.E.128 R28, desc[UR4][R28.64+0x800] ;  /* 0x000800041c1c7981 */ /* 0x000f68000c1e1d00 */
[----:B------:R-:W5:Y:S01]  /*0230*/  LDG.E.EL.128 R32, desc[UR4][R32.64] ;  /* 0x0000000420207981 */ /* 0x000f62000c2e1d00 */
[----:B--2---:R-:W-:Y:S01]  /*0240*/  FADD R25, R25, 9.9999997473787516356e-06 ;  /* 0x3727c5ac19197421 */ /* 0x004fe20000000000 */
[----:B------:R-:W-:-:S03]  /*0250*/  FADD R23, R24, 9.9999997473787516356e-06 ;  /* 0x3727c5ac18177421 */ /* 0x000fc60000000000 */
[----:B------:R-:W0:Y:S08]  /*0260*/  MUFU.SQRT R24, R25 ;  /* 0x0000001900187308 */ /* 0x000e300000002000 */
[----:B------:R-:W1:Y:S01]  /*0270*/  MUFU.SQRT R22, R23 ;  /* 0x0000001700167308 */ /* 0x000e620000002000 */
[C---:B0-----:R-:W-:Y:S02]  /*0280*/  FSETP.GT.AND P1, PT, R24.reuse, 8.50705917302346158658e+37, PT ;  /* 0x7e8000001800780b */ /* 0x041fe40003f24000 */
[----:B------:R-:W-:-:S02]  /*0290*/  FSETP.GEU.AND P3, PT, R24, 1.175494350822287508e-38, PT ;  /* 0x008000001800780b */ /* 0x000fc40003f6e000 */
[C---:B-1----:R-:W-:Y:S02]  /*02a0*/  FSETP.GT.AND P0, PT, R22.reuse, 8.50705917302346158658e+37, PT ;  /* 0x7e8000001600780b */ /* 0x042fe40003f04000 */
[----:B------:R-:W-:-:S07]  /*02b0*/  FSETP.GEU.AND P2, PT, R22, 1.175494350822287508e-38, PT ;  /* 0x008000001600780b */ /* 0x000fce0003f4e000 */
[----:B------:R-:W-:-:S04]  /*02c0*/  @P1 FMUL R24, R24, 0.25 ;  /* 0x3e80000018181820 */ /* 0x000fc80000400000 */
[----:B------:R-:W-:Y:S01]  /*02d0*/  @!P3 FMUL R24, R24, 16777216 ;  /* 0x4b8000001818b820 */ /* 0x000fe20000400000 */
[----:B------:R-:W-:-:S04]  /*02e0*/  @P0 FMUL R22, R22, 0.25 ;  /* 0x3e80000016160820 */ /* 0x000fc80000400000 */
[----:B------:R-:W-:Y:S01]  /*02f0*/  @!P2 FMUL R22, R22, 16777216 ;  /* 0x4b8000001616a820 */ /* 0x000fe20000400000 */
[----:B------:R-:W-:Y:S01]  /*0300*/  MUFU.RCP R24, R24 ;  /* 0x0000001800187308 */ /* 0x000fe20000001000 */
[----:B---3--:R-:W-:Y:S01]  /*0310*/  FADD R8, R8, -R16 ;  /* 0x8000001008087221 */ /* 0x008fe20000000000 */
[----:B------:R-:W-:-:S06]  /*0320*/  FADD R9, R9, -R17 ;  /* 0x8000001109097221 */ /* 0x000fcc0000000000 */
[----:B------:R0:W1:Y:S01]  /*0330*/  MUFU.RCP R3, R22 ;  /* 0x0000001600037308 */ /* 0x0000620000001000 */
[C---:B------:R-:W-:Y:S02]  /*0340*/  FSEL R16, R2.reuse, 1, P0 ;  /* 0x3f80000002107808 */ /* 0x040fe40000000000 */
[----:B------:R-:W-:-:S03]  /*0350*/  FSEL R17, R2, 1, P1 ;  /* 0x3f80000002117808 */ /* 0x000fc60000800000 */
[----:B------:R-:W-:Y:S02]  /*0360*/  @!P2 FMUL R16, R16, 16777216 ;  /* 0x4b8000001010a820 */ /* 0x000fe40000400000 */
[----:B------:R-:W-:Y:S01]  /*0370*/  @!P3 FMUL R17, R17, 16777216 ;  /* 0x4b8000001111b820 */ /* 0x000fe20000400000 */
[----:B0-----:R-:W2:Y:S01]  /*0380*/  LDG.E.EL.128 R20, desc[UR4][R20.64] ;  /* 0x0000000414147981 */ /* 0x001ea2000c2e1d00 */
[----:B------:R-:W-:Y:S01]  /*0390*/  FADD R27, R27, 9.9999997473787516356e-06 ;  /* 0x3727c5ac1b1b7421 */ /* 0x000fe20000000000 */
[----:B-1----:R-:W-:Y:S01]  /*03a0*/  FMUL R3, R3, R16 ;  /* 0x0000001003037220 */ /* 0x002fe20000400000 */
[----:B------:R-:W-:Y:S01]  /*03b0*/  FMUL R16, R24, R17 ;  /* 0x0000001118107220 */ /* 0x000fe20000400000 */
[----:B------:R-:W-:Y:S02]  /*03c0*/  FADD R17, R26, 9.9999997473787516356e-06 ;  /* 0x3727c5ac1a117421 */ /* 0x000fe40000000000 */
[----:B------:R-:W0:Y:S08]  /*03d0*/  MUFU.SQRT R26, R27 ;  /* 0x0000001b001a7308 */ /* 0x000e300000002000 */
[----:B------:R-:W1:Y:S01]  /*03e0*/  MUFU.SQRT R25, R17 ;  /* 0x0000001100197308 */ /* 0x000e620000002000 */
[----:B0-----:R-:W-:-:S02]  /*03f0*/  FSETP.GT.AND P1, PT, R26, 8.50705917302346158658e+37, PT ;  /* 0x7e8000001a00780b */ /* 0x001fc40003f24000 */
[----:B------:R-:W-:Y:S02]  /*0400*/  FSETP.GEU.AND P3, PT, R26, 1.175494350822287508e-38, PT ;  /* 0x008000001a00780b */ /* 0x000fe40003f6e000 */
[C---:B-1----:R-:W-:Y:S02]  /*0410*/  FSETP.GT.AND P0, PT, R25.reuse, 8.50705917302346158658e+37, PT ;  /* 0x7e8000001900780b */ /* 0x042fe40003f04000 */
[----:B------:R-:W-:-:S07]  /*0420*/  FSETP.GEU.AND P2, PT, R25, 1.175494350822287508e-38, PT ;  /* 0x008000001900780b */ /* 0x000fce0003f4e000 */
[----:B------:R-:W-:-:S04]  /*0430*/  @P1 FMUL R26, R26, 0.25 ;  /* 0x3e8000001a1a1820 */ /* 0x000fc80000400000 */
[----:B------:R-:W-:Y:S01]  /*0440*/  @P0 FMUL R25, R25, 0.25 ;  /* 0x3e80000019190820 */ /* 0x000fe20000400000 */
[----:B------:R-:W-:-:S03]  /*0450*/  @!P3 FMUL R26, R26, 16777216 ;  /* 0x4b8000001a1ab820 */ /* 0x000fc60000400000 */
[----:B------:R-:W-:Y:S01]  /*0460*/  @!P2 FMUL R25, R25, 16777216 ;  /* 0x4b8000001919a820 */ /* 0x000fe20000400000 */
[----:B------:R-:W-:Y:S01]  /*0470*/  FMUL R3, R3, R8 ;  /* 0x0000000803037220 */ /* 0x000fe20000400000 */
[----:B------:R-:W-:Y:S01]  /*0480*/  FMUL R16, R16, R9 ;  /* 0x0000000910107220 */ /* 0x000fe20000400000 */
[----:B------:R-:W0:Y:S02]  /*0490*/  MUFU.RCP R24, R26 ;  /* 0x0000001a00187308 */ /* 0x000e240000001000 */
[----:B----4-:R-:W-:Y:S01]  /*04a0*/  FFMA R3, R4, R3, R12 ;  /* 0x0000000304037223 */ /* 0x010fe2000000000c */
[----:B------:R-:W-:Y:S01]  /*04b0*/  FFMA R36, R5, R16, R13 ;  /* 0x0000001005247223 */ /* 0x000fe2000000000d */
[----:B------:R-:W-:-:S04]  /*04c0*/  FADD R4, R10, -R18 ;  /* 0x800000120a047221 */ /* 0x000fc80000000000 */
[----:B------:R-:W1:Y:S01]  /*04d0*/  MUFU.RCP R25, R25 ;  /* 0x0000001900197308 */ /* 0x000e620000001000 */
[----:B------:R-:W-:Y:S01]  /*04e0*/  FADD R5, R11, -R19 ;  /* 0x800000130b057221 */ /* 0x000fe20000000000 */
[C---:B------:R-:W-:Y:S02]  /*04f0*/  FSEL R10, R2.reuse, 1, P0 ;  /* 0x3f800000020a7808 */ /* 0x040fe40000000000 */
[----:B------:R-:W-:Y:S01]  /*0500*/  FSEL R11, R2, 1, P1 ;  /* 0x3f800000020b7808 */ /* 0x000fe20000800000 */
[----:B------:R-:W-:-:S04]  /*0510*/  IMAD.WIDE R8, R37, 0x4, R42 ;  /* 0x0000000425087825 */ /* 0x000fc800078e022a */
[----:B------:R-:W-:Y:S01]  /*0520*/  @!P2 FMUL R10, R10, 16777216 ;  /* 0x4b8000000a0aa820 */ /* 0x000fe20000400000 */
[----:B------:R-:W3:Y:S01]  /*0530*/  LDC.64 R42, c[0x0][0x250] ;  /* 0x00009400ff2a7b82 */ /* 0x000ee20000000a00 */
[----:B------:R-:W-:Y:S01]  /*0540*/  @!P3 FMUL R11, R11, 16777216 ;  /* 0x4b8000000b0bb820 */ /* 0x000fe20000400000 */
[----:B------:R-:W-:-:S04]  /*0550*/  IMAD.WIDE R16, R37, 0x4, R40 ;  /* 0x0000000425107825 */ /* 0x000fc800078e0228 */
[----:B0-----:R-:W-:Y:S01]  /*0560*/  FMUL R24, R24, R11 ;  /* 0x0000000b18187220 */ /* 0x001fe20000400000 */
[----:B-1----:R-:W-:Y:S01]  /*0570*/  FMUL R25, R25, R10 ;  /* 0x0000000a19197220 */ /* 0x002fe20000400000 */
[----:B------:R-:W4:Y:S01]  /*0580*/  LDG.E.EL.128 R16, desc[UR4][R16.64] ;  /* 0x0000000410107981 */ /* 0x000f22000c2e1d00 */
[----:B------:R-:W0:Y:S03]  /*0590*/  LDC.64 R40, c[0x0][0x248] ;  /* 0x00009200ff287b82 */ /* 0x000e260000000a00 */
[----:B------:R-:W4:Y:S01]  /*05a0*/  LDG.E.EL.128 R8, desc[UR4][R8.64] ;  /* 0x0000000408087981 */ /* 0x000f22000c2e1d00 */
[----:B------:R-:W-:Y:S01]  /*05b0*/  FMUL R25, R25, R4 ;  /* 0x0000000419197220 */ /* 0x000fe20000400000 */
[----:B------:R-:W-:-:S03]  /*05c0*/  FMUL R24, R24, R5 ;  /* 0x0000000518187220 */ /* 0x000fc60000400000 */
[----:B------:R-:W1:Y:S01]  /*05d0*/  LDC.64 R4, c[0x0][0x240] ;  /* 0x00009000ff047b82 */ /* 0x000e620000000a00 */
[----:B-----5:R-:W-:Y:S01]  /*05e0*/  FADD R30, R30, -R34 ;  /* 0x800000221e1e7221 */ /* 0x020fe20000000000 */
[----:B------:R-:W-:Y:S01]  /*05f0*/  FADD R28, R28, -R32 ;  /* 0x800000201c1c7221 */ /* 0x000fe20000000000 */
[----:B------:R-:W-:Y:S01]  /*0600*/  FADD R33, R29, -R33 ;  /* 0x800000211d217221 */ /* 0x000fe20000000000 */
[----:B--2---:R-:W-:Y:S01]  /*0610*/  FADD R22, R22, 9.9999997473787516356e-06 ;  /* 0x3727c5ac16167421 */ /* 0x004fe20000000000 */
[----:B------:R-:W-:Y:S01]  /*0620*/  FADD R20, R20, 9.9999997473787516356e-06 ;  /* 0x3727c5ac14147421 */ /* 0x000fe20000000000 */
[----:B------:R-:W-:Y:S02]  /*0630*/  FADD R21, R21, 9.9999997473787516356e-06 ;  /* 0x3727c5ac15157421 */ /* 0x000fe40000000000 */
[----:B------:R-:W2:Y:S08]  /*0640*/  MUFU.SQRT R13, R22 ;  /* 0x00000016000d7308 */ /* 0x000eb00000002000 */
[----:B------:R-:W5:Y:S08]  /*0650*/  MUFU.SQRT R26, R20 ;  /* 0x00000014001a7308 */ /* 0x000f700000002000 */
[----:B------:R-:W0:Y:S01]  /*0660*/  MUFU.SQRT R12, R21 ;  /* 0x00000015000c7308 */ /* 0x000e220000002000 */
[----:B--2---:R-:W-:-:S02]  /*0670*/  FSETP.GT.AND P2, PT, R13, 8.50705917302346158658e+37, PT ;  /* 0x7e8000000d00780b */ /* 0x004fc40003f44000 */
[----:B------:R-:W-:Y:S02]  /*0680*/  FSETP.GEU.AND P5, PT, R13, 1.175494350822287508e-38, PT ;  /* 0x008000000d00780b */ /* 0x000fe40003fae000 */
[C---:B-----5:R-:W-:Y:S02]  /*0690*/  FSETP.GT.AND P0, PT, R26.reuse, 8.50705917302346158658e+37, PT ;  /* 0x7e8000001a00780b */ /* 0x060fe40003f04000 */
[----:B------:R-:W-:Y:S02]  /*06a0*/  FSETP.GEU.AND P3, PT, R26, 1.175494350822287508e-38, PT ;  /* 0x008000001a00780b */ /* 0x000fe40003f6e000 */
[C---:B0-----:R-:W-:Y:S02]  /*06b0*/  FSETP.GT.AND P1, PT, R12.reuse, 8.50705917302346158658e+37, PT ;  /* 0x7e8000000c00780b */ /* 0x041fe40003f24000 */
[----:B------:R-:W-:-:S03]  /*06c0*/  FSETP.GEU.AND P4, PT, R12, 1.175494350822287508e-38, PT ;  /* 0x008000000c00780b */ /* 0x000fc60003f8e000 */
[----:B------:R-:W-:-:S04]  /*06d0*/  @P2 FMUL R13, R13, 0.25 ;  /* 0x3e8000000d0d2820 */ /* 0x000fc80000400000 */
[----:B------:R-:W-:Y:S01]  /*06e0*/  @P0 FMUL R26, R26, 0.25 ;  /* 0x3e8000001a1a0820 */ /* 0x000fe20000400000 */
[----:B------:R-:W-:Y:S01]  /*06f0*/  @!P5 FMUL R13, R13, 16777216 ;  /* 0x4b8000000d0dd820 */ /* 0x000fe20000400000 */
[----:B------:R-:W-:Y:S02]  /*0700*/  FFMA R20, R6, R25, R14 ;  /* 0x0000001906147223 */ /* 0x000fe4000000000e */
[----:B------:R-:W-:Y:S01]  /*0710*/  @!P3 FMUL R26, R26, 16777216 ;  /* 0x4b8000001a1ab820 */ /* 0x000fe20000400000 */
[----:B------:R-:W-:Y:S01]  /*0720*/  @P1 FMUL R12, R12, 0.25 ;  /* 0x3e8000000c0c1820 */ /* 0x000fe20000400000 */
[----:B------:R-:W0:Y:S03]  /*0730*/  MUFU.RCP R25, R13 ;  /* 0x0000000d00197308 */ /* 0x000e260000001000 */
[----:B------:R-:W-:Y:S01]  /*0740*/  @!P4 FMUL R12, R12, 16777216 ;  /* 0x4b8000000c0cc820 */ /* 0x000fe20000400000 */
[----:B------:R-:W-:-:S04]  /*0750*/  FSEL R14, R2, 1, P2 ;  /* 0x3f800000020e7808 */ /* 0x000fc80001000000 */
[----:B------:R-:W2:Y:S01]  /*0760*/  MUFU.RCP R22, R26 ;  /* 0x0000001a00167308 */ /* 0x000ea20000001000 */
[----:B------:R-:W-:Y:S01]  /*0770*/  FFMA R21, R7, R24, R15 ;  /* 0x0000001807157223 */ /* 0x000fe2000000000f */
[----:B------:R-:W-:Y:S01]  /*0780*/  FSEL R7, R2, 1, P0 ;  /* 0x3f80000002077808 */ /* 0x000fe20000000000 */
[----:B------:R-:W-:-:S05]  /*0790*/  @!P5 FMUL R14, R14, 16777216 ;  /* 0x4b8000000e0ed820 */ /* 0x000fca0000400000 */
[----:B------:R-:W5:Y:S01]  /*07a0*/  MUFU.RCP R12, R12 ;  /* 0x0000000c000c7308 */ /* 0x000f620000001000 */
[----:B------:R-:W-:Y:S01]  /*07b0*/  FSEL R15, R2, 1, P1 ;  /* 0x3f800000020f7808 */ /* 0x000fe20000800000 */
[----:B------:R-:W-:Y:S01]  /*07c0*/  @!P3 FMUL R7, R7, 16777216 ;  /* 0x4b8000000707b820 */ /* 0x000fe20000400000 */
[----:B0-----:R-:W-:-:S03]  /*07d0*/  FMUL R25, R25, R14 ;  /* 0x0000000e19197220 */ /* 0x001fc60000400000 */
[----:B------:R-:W-:Y:S01]  /*07e0*/  @!P4 FMUL R15, R15, 16777216 ;  /* 0x4b8000000f0fc820 */ /* 0x000fe20000400000 */
[----:B--2---:R-:W-:Y:S01]  /*07f0*/  FMUL R7, R22, R7 ;  /* 0x0000000716077220 */ /* 0x004fe20000400000 */
[----:B------:R-:W-:Y:S02]  /*0800*/  FMUL R25, R25, R30 ;  /* 0x0000001e19197220 */ /* 0x000fe40000400000 */
[----:B-----5:R-:W-:Y:S01]  /*0810*/  FMUL R22, R12, R15 ;  /* 0x0000000f0c167220 */ /* 0x020fe20000400000 */
[----:B------:R-:W-:Y:S01]  /*0820*/  FMUL R15, R7, R28 ;  /* 0x0000001c070f7220 */ /* 0x000fe20000400000 */
[----:B------:R-:W-:-:S04]  /*0830*/  IMAD.WIDE R6, R38, 0x4, R40 ;  /* 0x0000000426067825 */ /* 0x000fc800078e0228 */
[----:B----4-:R-:W-:Y:S01]  /*0840*/  FFMA R10, R10, R25, R18 ;  /* 0x000000190a0a7223 */ /* 0x010fe20000000012 */
[----:B-1----:R-:W-:-:S04]  /*0850*/  IMAD.WIDE R28, R0, 0x4, R4 ;  /* 0x00000004001c7825 */ /* 0x002fc800078e0204 */
[----:B------:R-:W-:Y:S01]  /*0860*/  FFMA R8, R8, R15, R16 ;  /* 0x0000000f08087223 */ /* 0x000fe20000000010 */
[----:B------:R-:W2:Y:S01]  /*0870*/  LDG.E.EL.128 R4, desc[UR4][R6.64] ;  /* 0x0000000406047981 */ /* 0x000ea2000c2e1d00 */
[----:B---3--:R-:W-:-:S03]  /*0880*/  IMAD.WIDE R24, R38, 0x4, R42 ;  /* 0x0000000426187825 */ /* 0x008fc600078e022a */
[----:B------:R-:W2:Y:S04]  /*0890*/  LDG.E.128 R12, desc[UR4][R28.64] ;  /* 0x000000041c0c7981 */ /* 0x000ea8000c1e1d00 */
[----:B------:R-:W3:Y:S01]  /*08a0*/  LDG.E.EL.128 R24, desc[UR4][R24.64] ;  /* 0x0000000418187981 */ /* 0x000ee2000c2e1d00 */
[----:B------:R-:W-:Y:S01]  /*08b0*/  FMUL R22, R22, R33 ;  /* 0x0000002116167220 */ /* 0x000fe20000400000 */
[----:B------:R-:W-:-:S04]  /*08c0*/  IMAD.WIDE R32, R37, 0x4, R40 ;  /* 0x0000000425207825 */ /* 0x000fc800078e0228 */
[----:B------:R-:W-:Y:S02]  /*08d0*/  FADD R16, R31, -R35 ;  /* 0x800000231f107221 */ /* 0x000fe40000000000 */
[----:B------:R-:W4:Y:S04]  /*08e0*/  LDG.E.128 R28, desc[UR4][R28.64+0x800] ;  /* 0x000800041c1c7981 */ /* 0x000f28000c1e1d00 */
[----:B------:R-:W4:Y:S01]  /*08f0*/  LDG.E.EL.128 R32, desc[UR4][R32.64] ;  /* 0x0000000420207981 */ /* 0x000f22000c2e1d00 */
[----:B------:R-:W-:Y:S01]  /*0900*/  FFMA R9, R9, R22, R17 ;  /* 0x0000001609097223 */ /* 0x000fe20000000011 */
[----:B--2---:R-:W-:Y:S01]  /*0910*/  FADD R5, R13, -R5 ;  /* 0x800000050d057221 */ /* 0x004fe20000000000 */
[----:B------:R-:W-:Y:S01]  /*0920*/  FADD R4, R12, -R4 ;  /* 0x800000040c047221 */ /* 0x000fe20000000000 */
[----:B---3--:R-:W-:Y:S01]  /*0930*/  FADD R13, R24, 9.9999997473787516356e-06 ;  /* 0x3727c5ac180d7421 */ /* 0x008fe20000000000 */
[----:B------:R-:W-:-:S05]  /*0940*/  FADD R12, R25, 9.9999997473787516356e-06 ;  /* 0x3727c5ac190c7421 */ /* 0x000fca0000000000 */
[----:B------:R-:W0:Y:S01]  /*0950*/  MUFU.SQRT R13, R13 ;  /* 0x0000000d000d7308 */ /* 0x000e220000002000 */
[----:B------:R-:W-:Y:S01]  /*0960*/  FADD R26, R26, 9.9999997473787516356e-06 ;  /* 0x3727c5ac1a1a7421 */ /* 0x000fe20000000000 */
[----:B------:R-:W-:-:S06]  /*0970*/  FADD R27, R27, 9.9999997473787516356e-06 ;  /* 0x3727c5ac1b1b7421 */ /* 0x000fcc0000000000 */
[----:B------:R-:W1:Y:S01]  /*0980*/  MUFU.SQRT R12, R12 ;  /* 0x0000000c000c7308 */ /* 0x000e620000002000 */
[----:B------:R-:W-:Y:S01]  /*0990*/  FADD R6, R14, -R6 ;  /* 0x800000060e067221 */ /* 0x000fe20000000000 */
[----:B------:R-:W-:-:S06]  /*09a0*/  FADD R7, R15, -R7 ;  /* 0x800000070f077221 */ /* 0x000fcc0000000000 */
[----:B------:R-:W2:Y:S01]  /*09b0*/  MUFU.SQRT R14, R26 ;  /* 0x0000001a000e7308 */ /* 0x000ea20000002000 */
[----:B0-----:R-:W-:-:S07]  /*09c0*/  FSETP.GT.AND P6, PT, R13, 8.50705917302346158658e+37, PT ;  /* 0x7e8000000d00780b */ /* 0x001fce0003fc4000 */
[----:B------:R0:W3:Y:S01]  /*09d0*/  MUFU.SQRT R15, R27 ;  /* 0x0000001b000f7308 */ /* 0x0000e20000002000 */
[C---:B-1----:R-:W-:Y:S02]  /*09e0*/  FSETP.GT.AND P5, PT, R12.reuse, 8.50705917302346158658e+37, PT ;  /* 0x7e8000000c00780b */ /* 0x042fe40003fa4000 */
[----:B------:R-:W-:Y:S02]  /*09f0*/  FSETP.GEU.AND P3, PT, R12, 1.175494350822287508e-38, PT ;  /* 0x008000000c00780b */ /* 0x000fe40003f6e000 */
[C---:B------:R-:W-:Y:S02]  /*0a00*/  FSETP.GEU.AND P4, PT, R13.reuse, 1.175494350822287508e-38, PT ;  /* 0x008000000d00780b */ /* 0x040fe40003f8e000 */
[----:B--2---:R-:W-:Y:S01]  /*0a10*/  FSETP.GT.AND P2, PT, R14, 8.50705917302346158658e+37, PT ;  /* 0x7e8000000e00780b */ /* 0x004fe20003f44000 */
[----:B------:R-:W-:Y:S01]  /*0a20*/  @P6 FMUL R13, R13, 0.25 ;  /* 0x3e8000000d0d6820 */ /* 0x000fe20000400000 */
[----:B------:R-:W-:Y:S01]  /*0a30*/  FSEL R24, R2, 1, P6 ;  /* 0x3f80000002187808 */ /* 0x000fe20003000000 */
[----:B----4-:R-:W-:Y:S01]  /*0a40*/  FADD R17, R28, -R32 ;  /* 0x800000201c117221 */ /* 0x010fe20000000000 */
[----:B------:R-:W-:Y:S01]  /*0a50*/  FSETP.GEU.AND P1, PT, R14, 1.175494350822287508e-38, PT ;  /* 0x008000000e00780b */ /* 0x000fe20003f2e000 */
[----:B------:R-:W-:Y:S01]  /*0a60*/  FADD R22, R30, -R34 ;  /* 0x800000221e167221 */ /* 0x000fe20000000000 */
[----:B------:R-:W-:Y:S01]  /*0a70*/  FADD R39, R31, -R35 ;  /* 0x800000231f277221 */ /* 0x000fe20000000000 */
[----:B0-----:R-:W0:Y:S01]  /*0a80*/  LDC.64 R26, c[0x0][0x258] ;  /* 0x00009600ff1a7b82 */ /* 0x001e220000000a00 */
[C---:B---3--:R-:W-:Y:S01]  /*0a90*/  FSETP.GT.AND P0, PT, R15.reuse, 8.50705917302346158658e+37, PT ;  /* 0x7e8000000f00780b */ /* 0x048fe20003f04000 */
[----:B------:R-:W-:Y:S01]  /*0aa0*/  @P5 FMUL R12, R12, 0.25 ;  /* 0x3e8000000c0c5820 */ /* 0x000fe20000400000 */
[----:B------:R-:W-:-:S03]  /*0ab0*/  FSETP.GEU.AND P6, PT, R15, 1.175494350822287508e-38, PT ;  /* 0x008000000f00780b */ /* 0x000fc60003fce000 */
[----:B------:R-:W-:Y:S01]  /*0ac0*/  @!P3 FMUL R12, R12, 16777216 ;  /* 0x4b8000000c0cb820 */ /* 0x000fe20000400000 */
[----:B------:R-:W-:Y:S01]  /*0ad0*/  @P2 FMUL R14, R14, 0.25 ;  /* 0x3e8000000e0e2820 */ /* 0x000fe20000400000 */
[----:B------:R-:W-:Y:S01]  /*0ae0*/  @!P4 FMUL R13, R13, 16777216 ;  /* 0x4b8000000d0dc820 */ /* 0x000fe20000400000 */
[----:B------:R-:W-:Y:S01]  /*0af0*/  FSEL R25, R2, 1, P5 ;  /* 0x3f80000002197808 */ /* 0x000fe20002800000 */
[----:B------:R1:W2:Y:S01]  /*0b00*/  MUFU.RCP R28, R12 ;  /* 0x0000000c001c7308 */ /* 0x0002a20000001000 */
[----:B------:R-:W3:Y:S03]  /*0b10*/  LDC.64 R30, c[0x0][0x260] ;  /* 0x00009800ff1e7b82 */ /* 0x000ee60000000a00 */
[----:B------:R-:W-:Y:S01]  /*0b20*/  @P0 FMUL R15, R15, 0.25 ;  /* 0x3e8000000f0f0820 */ /* 0x000fe20000400000 */
[----:B------:R-:W-:-:S03]  /*0b30*/  @!P1 FMUL R14, R14, 16777216 ;  /* 0x4b8000000e0e9820 */ /* 0x000fc60000400000 */
[----:B------:R-:W-:Y:S01]  /*0b40*/  @!P6 FMUL R15, R15, 16777216 ;  /* 0x4b8000000f0fe820 */ /* 0x000fe20000400000 */
[----:B------:R-:W4:Y:S01]  /*0b50*/  MUFU.RCP R13, R13 ;  /* 0x0000000d000d7308 */ /* 0x000f220000001000 */
[----:B------:R-:W-:Y:S01]  /*0b60*/  @!P3 FMUL R25, R25, 16777216 ;  /* 0x4b8000001919b820 */ /* 0x000fe20000400000 */
[----:B-1----:R-:W-:-:S06]  /*0b70*/  FSEL R12, R2, 1, P0 ;  /* 0x3f800000020c7808 */ /* 0x002fcc0000000000 */
[----:B------:R-:W1:Y:S01]  /*0b80*/  MUFU.RCP R14, R14 ;  /* 0x0000000e000e7308 */ /* 0x000e620000001000 */
[----:B--2---:R-:W-:Y:S01]  /*0b90*/  FMUL R28, R28, R25 ;  /* 0x000000191c1c7220 */ /* 0x004fe20000400000 */
[----:B------:R-:W-:-:S06]  /*0ba0*/  FSEL R25, R2, 1, P2 ;  /* 0x3f80000002197808 */ /* 0x000fcc0001000000 */
[----:B------:R-:W2:Y:S01]  /*0bb0*/  MUFU.RCP R15, R15 ;  /* 0x0000000f000f7308 */ /* 0x000ea20000001000 */
[----:B------:R-:W-:Y:S01]  /*0bc0*/  @!P4 FMUL R24, R24, 16777216 ;  /* 0x4b8000001818c820 */ /* 0x000fe20000400000 */
[----:B------:R-:W-:Y:S01]  /*0bd0*/  @!P1 FMUL R25, R25, 16777216 ;  /* 0x4b80000019199820 */ /* 0x000fe20000400000 */
[----:B------:R-:W-:Y:S02]  /*0be0*/  @!P6 FMUL R12, R12, 16777216 ;  /* 0x4b8000000c0ce820 */ /* 0x000fe40000400000 */
[----:B----4-:R-:W-:Y:S01]  /*0bf0*/  FMUL R13, R13, R24 ;  /* 0x000000180d0d7220 */ /* 0x010fe20000400000 */
[----:B-1----:R-:W-:-:S03]  /*0c00*/  FMUL R41, R14, R25 ;  /* 0x000000190e297220 */ /* 0x002fc60000400000 */
[----:B------:R-:W-:Y:S01]  /*0c10*/  FMUL R25, R13, R4 ;  /* 0x000000040d197220 */ /* 0x000fe20000400000 */
[----:B------:R-:W-:Y:S01]  /*0c20*/  FMUL R41, R41, R6 ;  /* 0x0000000629297220 */ /* 0x000fe20000400000 */
[----:B--2---:R-:W-:Y:S01]  /*0c30*/  FMUL R40, R15, R12 ;  /* 0x0000000c0f287220 */ /* 0x004fe20000400000 */
[----:B---3--:R-:W-:-:S04]  /*0c40*/  IMAD.WIDE R12, R38, 0x4, R30 ;  /* 0x00000004260c7825 */ /* 0x008fc800078e021e */
[----:B------:R-:W-:Y:S01]  /*0c50*/  FMUL R40, R40, R7 ;  /* 0x0000000728287220 */ /* 0x000fe20000400000 */
[----:B0-----:R-:W-:-:S04]  /*0c60*/  IMAD.WIDE R6, R38, 0x4, R26 ;  /* 0x0000000426067825 */ /* 0x001fc800078e021a */
[----:B------:R-:W-:Y:S01]  /*0c70*/  FMUL R28, R28, R5 ;  /* 0x000000051c1c7220 */ /* 0x000fe20000400000 */
[----:B------:R-:W2:Y:S04]  /*0c80*/  LDG.E.EL.128 R12, desc[UR4][R12.64] ;  /* 0x000000040c0c7981 */ /* 0x000ea8000c2e1d00 */
[----:B------:R-:W2:Y:S01]  /*0c90*/  LDG.E.EL.128 R4, desc[UR4][R6.64] ;  /* 0x0000000406047981 */ /* 0x000ea2000c2e1d00 */
[----:B------:R-:W-:-:S04]  /*0ca0*/  IMAD.WIDE R44, R37, 0x4, R42 ;  /* 0x00000004252c7825 */ /* 0x000fc800078e022a */
[----:B------:R-:W-:-:S04]  /*0cb0*/  IMAD.WIDE R42, R37, 0x4, R26 ;  /* 0x00000004252a7825 */ /* 0x000fc800078e021a */
[----:B------:R-:W-:Y:S01]  /*0cc0*/  FADD R18, R29, -R33 ;  /* 0x800000211d127221 */ /* 0x000fe20000000000 */
[----:B------:R-:W-:-:S06]  /*0cd0*/  IMAD.WIDE R32, R37, 0x4, R30 ;  /* 0x0000000425207825 */ /* 0x000fcc00078e021e */
[----:B------:R-:W3:Y:S01]  /*0ce0*/  LDG.E.EL.128 R32, desc[UR4][R32.64] ;  /* 0x0000000420207981 */ /* 0x000ee2000c2e1d00 */
[----:B--2---:R-:W-:-:S03]  /*0cf0*/  FFMA R4, R4, R25, R12 ;  /* 0x0000001904047223 */ /* 0x004fc6000000000c */
[----:B------:R-:W2:Y:S01]  /*0d00*/  LDG.E.EL.128 R24, desc[UR4][R44.64] ;  /* 0x000000042c187981 */ /* 0x000ea2000c2e1d00 */
[----:B------:R-:W-:-:S03]  /*0d10*/  FFMA R5, R5, R28, R13 ;  /* 0x0000001c05057223 */ /* 0x000fc6000000000d */
[----:B------:R-:W3:Y:S01]  /*0d20*/  LDG.E.EL.128 R28, desc[UR4][R42.64] ;  /* 0x000000042a1c7981 */ /* 0x000ee2000c2e1d00 */
[----:B------:R-:W-:Y:S01]  /*0d30*/  FFMA R40, R7, R40, R15 ;  /* 0x0000002807287223 */ /* 0x000fe2000000000f */
[----:B------:R-:W-:Y:S01]  /*0d40*/  FFMA R41, R6, R41, R14 ;  /* 0x0000002906297223 */ /* 0x000fe2000000000e */
[----:B------:R-:W-:-:S04]  /*0d50*/  FADD R23, R23, 9.9999997473787516356e-06 ;  /* 0x3727c5ac17177421 */ /* 0x000fc80000000000 */
[----:B------:R-:W-:Y:S01]  /*0d60*/  MUFU.SQRT R14, R23 ;  /* 0x00000017000e7308 */ /* 0x000fe20000002000 */
[----:B------:R-:W-:Y:S01]  /*0d70*/  FSETP.GEU.AND P6, PT, R36, -R5, PT ;  /* 0x800000052400720b */ /* 0x000fe20003fce000 */
[----:B------:R-:W-:-:S05]  /*0d80*/  FADD R5, R5, R36 ;  /* 0x0000002405057221 */ /* 0x000fca0000000000 */
[----:B------:R-:W-:Y:S01]  /*0d90*/  FSEL R5, R5, RZ, P6 ;  /* 0x000000ff05057208 */ /* 0x000fe20003000000 */
[----:B--2---:R-:W-:-:S04]  /*0da0*/  FADD R24, R24, 9.9999997473787516356e-06 ;  /* 0x3727c5ac18187421 */ /* 0x004fc80000000000 */
[----:B------:R-:W0:Y:S01]  /*0db0*/  MUFU.SQRT R13, R24 ;  /* 0x00000018000d7308 */ /* 0x000e220000002000 */
[----:B------:R-:W-:-:S07]  /*0dc0*/  FADD R25, R25, 9.9999997473787516356e-06 ;  /* 0x3727c5ac19197421 */ /* 0x000fce0000000000 */
[----:B------:R-:W1:Y:S01]  /*0dd0*/  MUFU.SQRT R7, R25 ;  /* 0x0000001900077308 */ /* 0x000e620000002000 */
[C---:B0-----:R-:W-:Y:S02]  /*0de0*/  FSETP.GT.AND P1, PT, R13.reuse, 8.50705917302346158658e+37, PT ;  /* 0x7e8000000d00780b */ /* 0x041fe40003f24000 */
[----:B------:R-:W-:Y:S02]  /*0df0*/  FSETP.GEU.AND P3, PT, R13, 1.175494350822287508e-38, PT ;  /* 0x008000000d00780b */ /* 0x000fe40003f6e000 */
[C---:B-1----:R-:W-:Y:S02]  /*0e00*/  FSETP.GT.AND P2, PT, R7.reuse, 8.50705917302346158658e+37, PT ;  /* 0x7e8000000700780b */ /* 0x042fe40003f44000 */
[----:B------:R-:W-:-:S07]  /*0e10*/  FSETP.GEU.AND P4, PT, R7, 1.175494350822287508e-38, PT ;  /* 0x008000000700780b */ /* 0x000fce0003f8e000 */
[----:B------:R-:W-:Y:S01]  /*0e20*/  @P1 FMUL R13, R13, 0.25 ;  /* 0x3e8000000d0d1820 */ /* 0x000fe20000400000 */
[----:B------:R-:W-:-:S03]  /*0e30*/  FADD R26, R26, 9.9999997473787516356e-06 ;  /* 0x3727c5ac1a1a7421 */ /* 0x000fc60000000000 */
[----:B------:R-:W-:Y:S01]  /*0e40*/  @!P3 FMUL R13, R13, 16777216 ;  /* 0x4b8000000d0db820 */ /* 0x000fe20000400000 */
[----:B------:R-:W0:Y:S01]  /*0e50*/  MUFU.SQRT R12, R26 ;  /* 0x0000001a000c7308 */ /* 0x000e220000002000 */
[----:B------:R-:W-:Y:S01]  /*0e60*/  FSEL R15, R2, 1, P1 ;  /* 0x3f800000020f7808 */ /* 0x000fe20000800000 */
[----:B------:R-:W-:-:S06]  /*0e70*/  @P2 FMUL R7, R7, 0.25 ;  /* 0x3e80000007072820 */ /* 0x000fcc0000400000 */
[----:B------:R-:W1:Y:S01]  /*0e80*/  MUFU.RCP R6, R13 ;  /* 0x0000000d00067308 */ /* 0x000e620000001000 */
[----:B------:R-:W-:Y:S01]  /*0e90*/  @!P4 FMUL R7, R7, 16777216 ;  /* 0x4b8000000707c820 */ /* 0x000fe20000400000 */
[----:B------:R-:W-:Y:S01]  /*0ea0*/  @!P3 FMUL R15, R15, 16777216 ;  /* 0x4b8000000f0fb820 */ /* 0x000fe20000400000 */
[----:B------:R-:W-:-:S05]  /*0eb0*/  FADD R27, R27, 9.9999997473787516356e-06 ;  /* 0x3727c5ac1b1b7421 */ /* 0x000fca0000000000 */
[----:B------:R-:W2:Y:S01]  /*0ec0*/  MUFU.RCP R7, R7 ;  /* 0x0000000700077308 */ /* 0x000ea20000001000 */
[----:B0-----:R-:W-:Y:S01]  /*0ed0*/  FSETP.GT.AND P0, PT, R12, 8.50705917302346158658e+37, PT ;  /* 0x7e8000000c00780b */ /* 0x001fe20003f04000 */
[----:B-1----:R-:W-:-:S06]  /*0ee0*/  FMUL R6, R6, R15 ;  /* 0x0000000f06067220 */ /* 0x002fcc0000400000 */
[----:B------:R-:W0:Y:S01]  /*0ef0*/  MUFU.SQRT R15, R27 ;  /* 0x0000001b000f7308 */ /* 0x000e220000002000 */
[----:B------:R-:W-:-:S05]  /*0f00*/  FSEL R24, R2, 1, P2 ;  /* 0x3f80000002187808 */ /* 0x000fca0001000000 */
[----:B------:R-:W-:Y:S01]  /*0f10*/  @!P4 FMUL R24, R24, 16777216 ;  /* 0x4b8000001818c820 */ /* 0x000fe20000400000 */
[C---:B------:R-:W-:Y:S01]  /*0f20*/  FSETP.GEU.AND P5, PT, R12.reuse, 1.175494350822287508e-38, PT ;  /* 0x008000000c00780b */ /* 0x040fe20003fae000 */
[----:B------:R-:W-:Y:S02]  /*0f30*/  @P0 FMUL R12, R12, 0.25 ;  /* 0x3e8000000c0c0820 */ /* 0x000fe40000400000 */
[----:B--2---:R-:W-:Y:S01]  /*0f40*/  FMUL R7, R7, R24 ;  /* 0x0000001807077220 */ /* 0x004fe20000400000 */
[----:B------:R-:W-:Y:S02]  /*0f50*/  FSEL R24, R2, 1, P0 ;  /* 0x3f80000002187808 */ /* 0x000fe40000000000 */
[C---:B------:R-:W-:Y:S02]  /*0f60*/  FSETP.GT.AND P1, PT, R14.reuse, 8.50705917302346158658e+37, PT ;  /* 0x7e8000000e00780b */ /* 0x040fe40003f24000 */
[----:B0-----:R-:W-:Y:S02]  /*0f70*/  FSETP.GT.AND P0, PT, R15, 8.50705917302346158658e+37, PT ;  /* 0x7e8000000f00780b */ /* 0x001fe40003f04000 */
[----:B------:R-:W-:-:S02]  /*0f80*/  FSETP.GEU.AND P2, PT, R14, 1.175494350822287508e-38, PT ;  /* 0x008000000e00780b */ /* 0x000fc40003f4e000 */
[----:B------:R-:W-:Y:S01]  /*0f90*/  FSETP.GEU.AND P3, PT, R15, 1.175494350822287508e-38, PT ;  /* 0x008000000f00780b */ /* 0x000fe20003f6e000 */
[----:B------:R-:W-:-:S06]  /*0fa0*/  @!P5 FMUL R12, R12, 16777216 ;  /* 0x4b8000000c0cd820 */ /* 0x000fcc0000400000 */
[----:B------:R-:W-:Y:S02]  /*0fb0*/  @P1 FMUL R14, R14, 0.25 ;  /* 0x3e8000000e0e1820 */ /* 0x000fe40000400000 */
[----:B------:R-:W-:Y:S02]  /*0fc0*/  @P0 FMUL R15, R15, 0.25 ;  /* 0x3e8000000f0f0820 */ /* 0x000fe40000400000 */
[----:B------:R-:W-:Y:S02]  /*0fd0*/  @!P2 FMUL R14, R14, 16777216 ;  /* 0x4b8000000e0ea820 */ /* 0x000fe40000400000 */
[----:B------:R-:W-:Y:S01]  /*0fe0*/  @!P3 FMUL R15, R15, 16777216 ;  /* 0x4b8000000f0fb820 */ /* 0x000fe20000400000 */
[----:B------:R0:W1:Y:S01]  /*0ff0*/  MUFU.RCP R13, R12 ;  /* 0x0000000c000d7308 */ /* 0x0000620000001000 */
[----:B------:R-:W-:-:S07]  /*1000*/  FSEL R23, R2, 1, P1 ;  /* 0x3f80000002177808 */ /* 0x000fce0000800000 */
[----:B------:R-:W2:Y:S01]  /*1010*/  MUFU.RCP R14, R14 ;  /* 0x0000000e000e7308 */ /* 0x000ea20000001000 */
[----:B0-----:R-:W-:-:S07]  /*1020*/  FSEL R12, R2, 1, P0 ;  /* 0x3f800000020c7808 */ /* 0x001fce0000000000 */
[----:B------:R-:W0:Y:S01]  /*1030*/  MUFU.RCP R15, R15 ;  /* 0x0000000f000f7308 */ /* 0x000e220000001000 */
[----:B------:R-:W-:Y:S01]  /*1040*/  FSETP.GEU.AND P0, PT, R3, -R4, PT ;  /* 0x800000040300720b */ /* 0x000fe20003f0e000 */
[----:B------:R-:W-:Y:S01]  /*1050*/  FADD R4, R4, R3 ;  /* 0x0000000304047221 */ /* 0x000fe20000000000 */
[----:B------:R-:W-:Y:S01]  /*1060*/  @!P5 FMUL R24, R24, 16777216 ;  /* 0x4b8000001818d820 */ /* 0x000fe20000400000 */
[----:B------:R-:W4:Y:S01]  /*1070*/  LDC.64 R2, c[0x0][0x210] ;  /* 0x00008400ff027b82 */ /* 0x000f220000000a00 */
[----:B------:R-:W-:Y:S01]  /*1080*/  @!P2 FMUL R23, R23, 16777216 ;  /* 0x4b8000001717a820 */ /* 0x000fe20000400000 */
[----:B------:R-:W-:Y:S01]  /*1090*/  @!P3 FMUL R12, R12, 16777216 ;  /* 0x4b8000000c0cb820 */ /* 0x000fe20000400000 */
[----:B-1----:R-:W-:Y:S02]  /*10a0*/  FMUL R13, R13, R24 ;  /* 0x000000180d0d7220 */ /* 0x002fe40000400000 */
[----:B--2---:R-:W-:Y:S01]  /*10b0*/  FMUL R23, R14, R23 ;  /* 0x000000170e177220 */ /* 0x004fe20000400000 */
[----:B------:R-:W-:Y:S01]  /*10c0*/  FMUL R17, R6, R17 ;  /* 0x0000001106117220 */ /* 0x000fe20000400000 */
[----:B------:R-:W-:Y:S01]  /*10d0*/  FMUL R18, R7, R18 ;  /* 0x0000001207127220 */ /* 0x000fe20000400000 */
[----:B0-----:R-:W-:Y:S01]  /*10e0*/  FMUL R12, R15, R12 ;  /* 0x0000000c0f0c7220 */ /* 0x001fe20000400000 */
[----:B------:R-:W-:Y:S01]  /*10f0*/  FMUL R16, R23, R16 ;  /* 0x0000001017107220 */ /* 0x000fe20000400000 */
[----:B------:R-:W-:-:S02]  /*1100*/  FMUL R13, R13, R22 ;  /* 0x000000160d0d7220 */ /* 0x000fc40000400000 */
[----:B------:R-:W-:Y:S01]  /*1110*/  FMUL R12, R12, R39 ;  /* 0x000000270c0c7220 */ /* 0x000fe20000400000 */
[----:B------:R-:W-:Y:S01]  /*1120*/  FFMA R11, R11, R16, R19 ;  /* 0x000000100b0b7223 */ /* 0x000fe20000000013 */
[----:B---3--:R-:W-:Y:S01]  /*1130*/  FFMA R17, R28, R17, R32 ;  /* 0x000000111c117223 */ /* 0x008fe20000000020 */
[----:B------:R-:W-:Y:S01]  /*1140*/  FFMA R18, R29, R18, R33 ;  /* 0x000000121d127223 */ /* 0x000fe20000000021 */
[----:B------:R-:W-:Y:S01]  /*1150*/  FFMA R13, R30, R13, R34 ;  /* 0x0000000d1e0d7223 */ /* 0x000fe20000000022 */
[----:B------:R-:W-:Y:S01]  /*1160*/  FFMA R12, R31, R12, R35 ;  /* 0x0000000c1f0c7223 */ /* 0x000fe20000000023 */
[----:B------:R-:W-:Y:S01]  /*1170*/  FSEL R4, R4, RZ, P0 ;  /* 0x000000ff04047208 */ /* 0x000fe20000000000 */
[----:B------:R-:W-:Y:S01]  /*1180*/  FADD R7, R40, R21 ;  /* 0x0000001528077221 */ /* 0x000fe20000000000 */
[----:B------:R-:W-:Y:S01]  /*1190*/  FSETP.GEU.AND P5, PT, R20, -R41, PT ;  /* 0x800000291400720b */ /* 0x000fe20003fae000 */
        /* <DEDUP_REMOVED lines=10> */
[----:B----4-:R-:W-:Y:S01]  /*1240*/  IMAD.WIDE R2, R0, 0x4, R2 ;  /* 0x0000000400027825 */ /* 0x010fe200078e0202 */
[----:B------:R-:W-:-:S02]  /*1250*/  FSEL R6, R20, RZ, P5 ;  /* 0x000000ff14067208 */ /* 0x000fc40002800000 */
[----:B------:R-:W-:Y:S02]  /*1260*/  FSEL R7, R7, RZ, P4 ;  /* 0x000000ff07077208 */ /* 0x000fe40002000000 */
[----:B------:R-:W-:Y:S02]  /*1270*/  FSEL R8, R8, RZ, P3 ;  /* 0x000000ff08087208 */ /* 0x000fe40001800000 */
[----:B------:R-:W-:Y:S02]  /*1280*/  FSEL R9, R9, RZ, P2 ;  /* 0x000000ff09097208 */ /* 0x000fe40001000000 */
[----:B------:R-:W-:Y:S02]  /*1290*/  FSEL R10, R10, RZ, P1 ;  /* 0x000000ff0a0a7208 */ /* 0x000fe40000800000 */
[----:B------:R-:W-:Y:S01]  /*12a0*/  FSEL R11, R11, RZ, P0 ;  /* 0x000000ff0b0b7208 */ /* 0x000fe20000000000 */
[----:B------:R-:W-:Y:S04]  /*12b0*/  STG.E.128 desc[UR4][R2.64], R4 ;  /* 0x0000000402007986 */ /* 0x000fe8000c101d04 */
[----:B------:R-:W-:Y:S01]  /*12c0*/  STG.E.128 desc[UR4][R2.64+0x800], R8 ;  /* 0x0008000802007986 */ /* 0x000fe2000c101d04 */
[----:B------:R-:W-:Y:S05]  /*12d0*/  EXIT ;  /* 0x000000000000794d */ /* 0x000fea0003800000 */
.L_x_0:
[----:B------:R-:W-:-:S00]  /*12e0*/  BRA `(.L_x_0) ;  /* 0xfffffffc00fc7947 */ /* 0x000fc0000383ffff */
[----:B------:R-:W-:-:S00]  /*12f0*/  NOP ;  /* 0x0000000000007918 */ /* 0x000fc00000000000 */
        /* <DEDUP_REMOVED lines=8> */
.L_x_1:


//--------------------- .nv.global.init           --------------------------
	.section	.nv.global.init,"aw",@progbits
.nv.global.init:
	.type		_$_str,@object
	.size		_$_str,(_$_str_$_2 - _$_str)
_$_str:
        /*0000*/ 	.byte	0x5f, 0x5f, 0x43, 0x55, 0x44, 0x41, 0x5f, 0x46, 0x54, 0x5a, 0x00
	.type		_$_str_$_2,@object
	.size		_$_str_$_2,(.L_1 - _$_str_$_2)
_$_str_$_2:
        /*000b*/ 	.byte	0x5f, 0x5f, 0x43, 0x55, 0x44, 0x41, 0x5f, 0x50, 0x52, 0x45, 0x43, 0x5f, 0x53, 0x51, 0x52, 0x54
        /*001b*/ 	.byte	0x00
.L_1:


//--------------------- .nv.constant0.triton_poi_fused__native_batch_norm_legit_no_training_add_relu_24 --------------------------
	.section	.nv.constant0.triton_poi_fused__native_batch_norm_legit_no_training_add_relu_24,"a",@progbits
	.sectionflags	@""
	.align	4
.nv.constant0.triton_poi_fused__native_batch_norm_legit_no_training_add_relu_24:
	.zero		620
